//
// Generated by NVIDIA NVVM Compiler
//
// Compiler Build ID: CL-36424714
// Cuda compilation tools, release 13.0, V13.0.88
// Based on NVVM 20.0.0
//

.version 9.0
.target sm_100
.address_size 64

	// .globl	_Z4test6float2S_

.visible .entry _Z4test6float2S_(
	.param .align 8 .b8 _Z4test6float2S__param_0[8],
	.param .align 8 .b8 _Z4test6float2S__param_1[8]
)
{


	ret;

}


// ===== COMPILED SASS (sm_100) =====

	.target	sm_100

	.elftype	@"ET_EXEC"


//--------------------- .note.nv.tkinfo           --------------------------
	.section	.note.nv.tkinfo,"",@"SHT_NOTE"
	.sectionflags	@"SHF_NOTE_NV_TKINFO"
	.tkinfo
        /*0018*/ 	.word	0x00000002
        /*0030*/ 	.string	""
        /*0030*/ 	.string	"ptxas"
        /*0030*/ 	.string	"Cuda compilation tools, release 13.0, V13.0.88"
        /*0030*/ 	.string	"Build cuda_13.0.r13.0/compiler.36424714_0"
        /*0030*/ 	.string	"-arch sm_100 -m 64 "



//--------------------- .note.nv.cuinfo           --------------------------
	.section	.note.nv.cuinfo,"",@"SHT_NOTE"
	.sectionflags	@"SHF_NOTE_NV_CUINFO"
        /*0018*/ 	.short	0x0002
        /*001a*/ 	.short	0x0064
        /*001c*/ 	.short	0x0082
	.zero		2


//--------------------- .nv.info                  --------------------------
	.section	.nv.info,"",@"SHT_CUDA_INFO"
	.align	4


	//----- nvinfo : EIATTR_REGCOUNT
	.align		4
        /*0000*/ 	.byte	0x04, 0x2f
        /*0002*/ 	.short	(.L_1 - .L_0)
	.align		4
.L_0:
        /*0004*/ 	.word	index@(_Z4test6float2S_)
        /*0008*/ 	.word	0x00000004


	//----- nvinfo : EIATTR_FRAME_SIZE
	.align		4
.L_1:
        /*000c*/ 	.byte	0x04, 0x11
        /*000e*/ 	.short	(.L_3 - .L_2)
	.align		4
.L_2:
        /*0010*/ 	.word	index@(_Z4test6float2S_)
        /*0014*/ 	.word	0x00000000


	//----- nvinfo : EIATTR_MIN_STACK_SIZE
	.align		4
.L_3:
        /*0018*/ 	.byte	0x04, 0x12
        /*001a*/ 	.short	(.L_5 - .L_4)
	.align		4
.L_4:
        /*001c*/ 	.word	index@(_Z4test6float2S_)
        /*0020*/ 	.word	0x00000000
.L_5:


//--------------------- .nv.compat                --------------------------
	.section	.nv.compat,"",@"SHT_CUDA_COMPAT_INFO"
	.align	4
        /*0000*/ 	.byte	0x02, 0x09, 0x00, 0x00, 0x02, 0x02, 0x01, 0x00, 0x02, 0x05, 0x05, 0x00, 0x03, 0x07, 0x01, 0x01
        /*0010*/ 	.byte	0x02, 0x03, 0x00, 0x00, 0x02, 0x06, 0x01, 0x00, 0x04, 0x0b, 0x08, 0x00, 0x09, 0x00, 0x00, 0x00
        /*0020*/ 	.byte	0x00, 0x00, 0x00, 0x00


//--------------------- .nv.info._Z4test6float2S_ --------------------------
	.section	.nv.info._Z4test6float2S_,"",@"SHT_CUDA_INFO"
	.sectionflags	@""
	.align	4


	//----- nvinfo : EIATTR_CUDA_API_VERSION
	.align		4
        /*0000*/ 	.byte	0x04, 0x37
        /*0002*/ 	.short	(.L_7 - .L_6)
.L_6:
        /*0004*/ 	.word	0x00000082


	//----- nvinfo : EIATTR_KPARAM_INFO
	.align		4
.L_7:
        /*0008*/ 	.byte	0x04, 0x17
        /*000a*/ 	.short	(.L_9 - .L_8)
.L_8:
        /*000c*/ 	.word	0x00000000
        /*0010*/ 	.short	0x0001
        /*0012*/ 	.short	0x0008
        /*0014*/ 	.byte	0x00, 0xf0, 0x21, 0x00


	//----- nvinfo : EIATTR_KPARAM_INFO
	.align		4
.L_9:
        /*0018*/ 	.byte	0x04, 0x17
        /*001a*/ 	.short	(.L_11 - .L_10)
.L_10:
        /*001c*/ 	.word	0x00000000
        /*0020*/ 	.short	0x0000
        /*0022*/ 	.short	0x0000
        /*0024*/ 	.byte	0x00, 0xf0, 0x21, 0x00


	//----- nvinfo : EIATTR_SPARSE_MMA_MASK
	.align		4
.L_11:
        /*0028*/ 	.byte	0x03, 0x50
        /*002a*/ 	.short	0x0000


	//----- nvinfo : EIATTR_MAXREG_COUNT
	.align		4
        /*002c*/ 	.byte	0x03, 0x1b
        /*002e*/ 	.short	0x00ff


	//----- nvinfo : EIATTR_MERCURY_ISA_VERSION
	.align		4
        /*0030*/ 	.byte	0x03, 0x5f
        /*0032*/ 	.short	0x0101


	//----- nvinfo : EIATTR_VRC_CTA_INIT_COUNT
	.align		4
        /*0034*/ 	.byte	0x02, 0x4a
	.zero		1
	.zero		1


	//----- nvinfo : EIATTR_EXIT_INSTR_OFFSETS
	.align		4
        /*0038*/ 	.byte	0x04, 0x1c
        /*003a*/ 	.short	(.L_13 - .L_12)


	//   ....[0]....
.L_12:
        /*003c*/ 	.word	0x00000010


	//----- nvinfo : EIATTR_CBANK_PARAM_SIZE
	.align		4
.L_13:
        /*0040*/ 	.byte	0x03, 0x19
        /*0042*/ 	.short	0x0010


	//----- nvinfo : EIATTR_PARAM_CBANK
	.align		4
        /*0044*/ 	.byte	0x04, 0x0a
        /*0046*/ 	.short	(.L_15 - .L_14)
	.align		4
.L_14:
        /*0048*/ 	.word	index@(.nv.constant0._Z4test6float2S_)
        /*004c*/ 	.short	0x0380
        /*004e*/ 	.short	0x0010


	//----- nvinfo : EIATTR_SW_WAR
	.align		4
.L_15:
        /*0050*/ 	.byte	0x04, 0x36
        /*0052*/ 	.short	(.L_17 - .L_16)
.L_16:
        /*0054*/ 	.word	0x00000008
.L_17:


//--------------------- .nv.callgraph             --------------------------
	.section	.nv.callgraph,"",@"SHT_CUDA_CALLGRAPH"
	.align	4
	.sectionentsize	8
	.align		4
        /*0000*/ 	.word	0x00000000
	.align		4
        /*0004*/ 	.word	0xffffffff
	.align		4
        /*0008*/ 	.word	0x00000000
	.align		4
        /*000c*/ 	.word	0xfffffffe
	.align		4
        /*0010*/ 	.word	0x00000000
	.align		4
        /*0014*/ 	.word	0xfffffffd
	.align		4
        /*0018*/ 	.word	0x00000000
	.align		4
        /*001c*/ 	.word	0xfffffffc


//--------------------- .text._Z4test6float2S_    --------------------------
	.section	.text._Z4test6float2S_,"ax",@progbits
	.align	128
        .global         _Z4test6float2S_
        .type           _Z4test6float2S_,@function
        .size           _Z4test6float2S_,(.L_x_1 - _Z4test6float2S_)
        .other          _Z4test6float2S_,@"STO_CUDA_ENTRY STV_DEFAULT"
_Z4test6float2S_:
.text._Z4test6float2S_:
[----:B------:R-:W-:Y:S01]  /*0000*/  LDC R1, c[0x0][0x37c] ;  /* 0x0000df00ff017b82 */ /* 0x000fe20000000800 */
[----:B------:R-:W-:Y:S05]  /*0010*/  EXIT ;  /* 0x000000000000794d */ /* 0x000fea0003800000 */
.L_x_0:
[----:B------:R-:W-:-:S00]  /*0020*/  BRA `(.L_x_0) ;  /* 0xfffffffc00fc7947 */ /* 0x000fc0000383ffff */
[----:B------:R-:W-:-:S00]  /*0030*/  NOP ;  /* 0x0000000000007918 */ /* 0x000fc00000000000 */
        /* <DEDUP_REMOVED lines=12> */
.L_x_1:


//--------------------- .nv.shared.reserved.0     --------------------------
	.section	.nv.shared.reserved.0,"aw",@nobits
	.weak		__nv_reservedSMEM_offset_0_alias
	.size		__nv_reservedSMEM_offset_0_alias, 0, 64
	.other		__nv_reservedSMEM_offset_0_alias,@"STO_CUDA_RESERVED_SHARED STV_DEFAULT"
__nv_reservedSMEM_offset_0_alias:
	.zero		0
	.zero		64


//--------------------- .nv.constant0._Z4test6float2S_ --------------------------
	.section	.nv.constant0._Z4test6float2S_,"a",@progbits
	.sectionflags	@""
	.align	4
.nv.constant0._Z4test6float2S_:
	.zero		912


//--------------------- SYMBOLS --------------------------

	.type		.nv.reservedSmem.offset0,@object
	.size		.nv.reservedSmem.offset0,0x4
